//
// Generated by NVIDIA NVVM Compiler
//
// Compiler Build ID: CL-36424714
// Cuda compilation tools, release 13.0, V13.0.88
// Based on NVVM 20.0.0
//

.version 9.0
.target sm_100
.address_size 64

	// .globl	_Z13mat_mul_tiledPKfS0_Pf
// _ZZ13mat_mul_tiledPKfS0_PfE2as has been demoted
// _ZZ13mat_mul_tiledPKfS0_PfE2bs has been demoted

.visible .entry _Z13mat_mul_tiledPKfS0_Pf(
	.param .u64 .ptr .align 1 _Z13mat_mul_tiledPKfS0_Pf_param_0,
	.param .u64 .ptr .align 1 _Z13mat_mul_tiledPKfS0_Pf_param_1,
	.param .u64 .ptr .align 1 _Z13mat_mul_tiledPKfS0_Pf_param_2
)
{
	.reg .pred 	%p<9>;
	.reg .b32 	%r<39>;
	.reg .b32 	%f<108>;
	.reg .b64 	%rd<13>;
	// demoted variable
	.shared .align 4 .b8 _ZZ13mat_mul_tiledPKfS0_PfE2as[4096];
	// demoted variable
	.shared .align 4 .b8 _ZZ13mat_mul_tiledPKfS0_PfE2bs[4096];
	ld.param.u64 	%rd4, [_Z13mat_mul_tiledPKfS0_Pf_param_0];
	ld.param.u64 	%rd5, [_Z13mat_mul_tiledPKfS0_Pf_param_1];
	ld.param.u64 	%rd3, [_Z13mat_mul_tiledPKfS0_Pf_param_2];
	cvta.to.global.u64 	%rd1, %rd5;
	cvta.to.global.u64 	%rd2, %rd4;
	mov.u32 	%r23, %ctaid.y;
	mov.u32 	%r24, %ctaid.x;
	mov.u32 	%r36, %tid.y;
	mov.u32 	%r34, %tid.x;
	mov.u32 	%r25, %ntid.y;
	mad.lo.s32 	%r3, %r23, %r25, %r36;
	mov.u32 	%r26, %ntid.x;
	mad.lo.s32 	%r4, %r24, %r26, %r34;
	shl.b32 	%r27, %r36, 7;
	mov.u32 	%r28, _ZZ13mat_mul_tiledPKfS0_PfE2as;
	add.s32 	%r5, %r28, %r27;
	shl.b32 	%r29, %r34, 2;
	add.s32 	%r6, %r5, %r29;
	shl.b32 	%r7, %r3, 10;
	mov.u32 	%r30, _ZZ13mat_mul_tiledPKfS0_PfE2bs;
	add.s32 	%r9, %r30, %r29;
	add.s32 	%r8, %r9, %r27;
	shl.b32 	%r31, %r36, 10;
	add.s32 	%r37, %r4, %r31;
	or.b32  	%r35, %r34, %r7;
	mov.f32 	%f105, 0f00000000;
	mov.b32 	%r38, 0;
$L__BB0_1:
	max.u32 	%r32, %r3, %r34;
	setp.gt.u32 	%p1, %r32, 1023;
	mov.f32 	%f106, 0f00000000;
	@%p1 bra 	$L__BB0_3;
	mul.wide.u32 	%rd6, %r35, 4;
	add.s64 	%rd7, %rd2, %rd6;
	ld.global.f32 	%f106, [%rd7];
$L__BB0_3:
	setp.gt.s32 	%p2, %r4, 1023;
	st.shared.f32 	[%r6], %f106;
	setp.gt.u32 	%p3, %r36, 1023;
	mov.f32 	%f107, 0f00000000;
	or.pred  	%p4, %p2, %p3;
	@%p4 bra 	$L__BB0_5;
	mul.wide.s32 	%rd8, %r37, 4;
	add.s64 	%rd9, %rd1, %rd8;
	ld.global.f32 	%f107, [%rd9];
$L__BB0_5:
	st.shared.f32 	[%r8], %f107;
	bar.sync 	0;
	ld.shared.f32 	%f10, [%r5];
	ld.shared.f32 	%f11, [%r9];
	fma.rn.f32 	%f12, %f10, %f11, %f105;
	ld.shared.f32 	%f13, [%r5+4];
	ld.shared.f32 	%f14, [%r9+128];
	fma.rn.f32 	%f15, %f13, %f14, %f12;
	ld.shared.f32 	%f16, [%r5+8];
	ld.shared.f32 	%f17, [%r9+256];
	fma.rn.f32 	%f18, %f16, %f17, %f15;
	ld.shared.f32 	%f19, [%r5+12];
	ld.shared.f32 	%f20, [%r9+384];
	fma.rn.f32 	%f21, %f19, %f20, %f18;
	ld.shared.f32 	%f22, [%r5+16];
	ld.shared.f32 	%f23, [%r9+512];
	fma.rn.f32 	%f24, %f22, %f23, %f21;
	ld.shared.f32 	%f25, [%r5+20];
	ld.shared.f32 	%f26, [%r9+640];
	fma.rn.f32 	%f27, %f25, %f26, %f24;
	ld.shared.f32 	%f28, [%r5+24];
	ld.shared.f32 	%f29, [%r9+768];
	fma.rn.f32 	%f30, %f28, %f29, %f27;
	ld.shared.f32 	%f31, [%r5+28];
	ld.shared.f32 	%f32, [%r9+896];
	fma.rn.f32 	%f33, %f31, %f32, %f30;
	ld.shared.f32 	%f34, [%r5+32];
	ld.shared.f32 	%f35, [%r9+1024];
	fma.rn.f32 	%f36, %f34, %f35, %f33;
	ld.shared.f32 	%f37, [%r5+36];
	ld.shared.f32 	%f38, [%r9+1152];
	fma.rn.f32 	%f39, %f37, %f38, %f36;
	ld.shared.f32 	%f40, [%r5+40];
	ld.shared.f32 	%f41, [%r9+1280];
	fma.rn.f32 	%f42, %f40, %f41, %f39;
	ld.shared.f32 	%f43, [%r5+44];
	ld.shared.f32 	%f44, [%r9+1408];
	fma.rn.f32 	%f45, %f43, %f44, %f42;
	ld.shared.f32 	%f46, [%r5+48];
	ld.shared.f32 	%f47, [%r9+1536];
	fma.rn.f32 	%f48, %f46, %f47, %f45;
	ld.shared.f32 	%f49, [%r5+52];
	ld.shared.f32 	%f50, [%r9+1664];
	fma.rn.f32 	%f51, %f49, %f50, %f48;
	ld.shared.f32 	%f52, [%r5+56];
	ld.shared.f32 	%f53, [%r9+1792];
	fma.rn.f32 	%f54, %f52, %f53, %f51;
	ld.shared.f32 	%f55, [%r5+60];
	ld.shared.f32 	%f56, [%r9+1920];
	fma.rn.f32 	%f57, %f55, %f56, %f54;
	ld.shared.f32 	%f58, [%r5+64];
	ld.shared.f32 	%f59, [%r9+2048];
	fma.rn.f32 	%f60, %f58, %f59, %f57;
	ld.shared.f32 	%f61, [%r5+68];
	ld.shared.f32 	%f62, [%r9+2176];
	fma.rn.f32 	%f63, %f61, %f62, %f60;
	ld.shared.f32 	%f64, [%r5+72];
	ld.shared.f32 	%f65, [%r9+2304];
	fma.rn.f32 	%f66, %f64, %f65, %f63;
	ld.shared.f32 	%f67, [%r5+76];
	ld.shared.f32 	%f68, [%r9+2432];
	fma.rn.f32 	%f69, %f67, %f68, %f66;
	ld.shared.f32 	%f70, [%r5+80];
	ld.shared.f32 	%f71, [%r9+2560];
	fma.rn.f32 	%f72, %f70, %f71, %f69;
	ld.shared.f32 	%f73, [%r5+84];
	ld.shared.f32 	%f74, [%r9+2688];
	fma.rn.f32 	%f75, %f73, %f74, %f72;
	ld.shared.f32 	%f76, [%r5+88];
	ld.shared.f32 	%f77, [%r9+2816];
	fma.rn.f32 	%f78, %f76, %f77, %f75;
	ld.shared.f32 	%f79, [%r5+92];
	ld.shared.f32 	%f80, [%r9+2944];
	fma.rn.f32 	%f81, %f79, %f80, %f78;
	ld.shared.f32 	%f82, [%r5+96];
	ld.shared.f32 	%f83, [%r9+3072];
	fma.rn.f32 	%f84, %f82, %f83, %f81;
	ld.shared.f32 	%f85, [%r5+100];
	ld.shared.f32 	%f86, [%r9+3200];
	fma.rn.f32 	%f87, %f85, %f86, %f84;
	ld.shared.f32 	%f88, [%r5+104];
	ld.shared.f32 	%f89, [%r9+3328];
	fma.rn.f32 	%f90, %f88, %f89, %f87;
	ld.shared.f32 	%f91, [%r5+108];
	ld.shared.f32 	%f92, [%r9+3456];
	fma.rn.f32 	%f93, %f91, %f92, %f90;
	ld.shared.f32 	%f94, [%r5+112];
	ld.shared.f32 	%f95, [%r9+3584];
	fma.rn.f32 	%f96, %f94, %f95, %f93;
	ld.shared.f32 	%f97, [%r5+116];
	ld.shared.f32 	%f98, [%r9+3712];
	fma.rn.f32 	%f99, %f97, %f98, %f96;
	ld.shared.f32 	%f100, [%r5+120];
	ld.shared.f32 	%f101, [%r9+3840];
	fma.rn.f32 	%f102, %f100, %f101, %f99;
	ld.shared.f32 	%f103, [%r5+124];
	ld.shared.f32 	%f104, [%r9+3968];
	fma.rn.f32 	%f105, %f103, %f104, %f102;
	bar.sync 	0;
	add.s32 	%r38, %r38, 1;
	add.s32 	%r37, %r37, 32768;
	add.s32 	%r36, %r36, 32;
	add.s32 	%r35, %r35, 32;
	add.s32 	%r34, %r34, 32;
	setp.ne.s32 	%p5, %r38, 32;
	@%p5 bra 	$L__BB0_1;
	setp.gt.s32 	%p6, %r4, 1023;
	setp.gt.u32 	%p7, %r3, 1023;
	or.pred  	%p8, %p7, %p6;
	@%p8 bra 	$L__BB0_8;
	add.s32 	%r33, %r7, %r4;
	cvta.to.global.u64 	%rd10, %rd3;
	mul.wide.s32 	%rd11, %r33, 4;
	add.s64 	%rd12, %rd10, %rd11;
	st.global.f32 	[%rd12], %f105;
$L__BB0_8:
	ret;

}


// ===== COMPILED SASS (sm_100) =====

	.target	sm_100

	.elftype	@"ET_EXEC"


//--------------------- .note.nv.tkinfo           --------------------------
	.section	.note.nv.tkinfo,"",@"SHT_NOTE"
	.sectionflags	@"SHF_NOTE_NV_TKINFO"
	.tkinfo
        /*0018*/ 	.word	0x00000002
        /*0030*/ 	.string	""
        /*0030*/ 	.string	"ptxas"
        /*0030*/ 	.string	"Cuda compilation tools, release 13.0, V13.0.88"
        /*0030*/ 	.string	"Build cuda_13.0.r13.0/compiler.36424714_0"
        /*0030*/ 	.string	"-arch sm_100 -m 64 "



//--------------------- .note.nv.cuinfo           --------------------------
	.section	.note.nv.cuinfo,"",@"SHT_NOTE"
	.sectionflags	@"SHF_NOTE_NV_CUINFO"
        /*0018*/ 	.short	0x0002
        /*001a*/ 	.short	0x0064
        /*001c*/ 	.short	0x0082
	.zero		2


//--------------------- .nv.info                  --------------------------
	.section	.nv.info,"",@"SHT_CUDA_INFO"
	.align	4


	//----- nvinfo : EIATTR_REGCOUNT
	.align		4
        /*0000*/ 	.byte	0x04, 0x2f
        /*0002*/ 	.short	(.L_1 - .L_0)
	.align		4
.L_0:
        /*0004*/ 	.word	index@(_Z13mat_mul_tiledPKfS0_Pf)
        /*0008*/ 	.word	0x00000020


	//----- nvinfo : EIATTR_FRAME_SIZE
	.align		4
.L_1:
        /*000c*/ 	.byte	0x04, 0x11
        /*000e*/ 	.short	(.L_3 - .L_2)
	.align		4
.L_2:
        /*0010*/ 	.word	index@(_Z13mat_mul_tiledPKfS0_Pf)
        /*0014*/ 	.word	0x00000000


	//----- nvinfo : EIATTR_MIN_STACK_SIZE
	.align		4
.L_3:
        /*0018*/ 	.byte	0x04, 0x12
        /*001a*/ 	.short	(.L_5 - .L_4)
	.align		4
.L_4:
        /*001c*/ 	.word	index@(_Z13mat_mul_tiledPKfS0_Pf)
        /*0020*/ 	.word	0x00000000
.L_5:


//--------------------- .nv.compat                --------------------------
	.section	.nv.compat,"",@"SHT_CUDA_COMPAT_INFO"
	.align	4
        /*0000*/ 	.byte	0x02, 0x09, 0x00, 0x00, 0x02, 0x02, 0x01, 0x00, 0x02, 0x05, 0x05, 0x00, 0x03, 0x07, 0x01, 0x01
        /*0010*/ 	.byte	0x02, 0x03, 0x00, 0x00, 0x02, 0x06, 0x01, 0x00, 0x04, 0x0b, 0x08, 0x00, 0x09, 0x00, 0x00, 0x00
        /*0020*/ 	.byte	0x00, 0x00, 0x00, 0x00


//--------------------- .nv.info._Z13mat_mul_tiledPKfS0_Pf --------------------------
	.section	.nv.info._Z13mat_mul_tiledPKfS0_Pf,"",@"SHT_CUDA_INFO"
	.sectionflags	@""
	.align	4


	//----- nvinfo : EIATTR_CUDA_API_VERSION
	.align		4
        /*0000*/ 	.byte	0x04, 0x37
        /*0002*/ 	.short	(.L_7 - .L_6)
.L_6:
        /*0004*/ 	.word	0x00000082


	//----- nvinfo : EIATTR_KPARAM_INFO
	.align		4
.L_7:
        /*0008*/ 	.byte	0x04, 0x17
        /*000a*/ 	.short	(.L_9 - .L_8)
.L_8:
        /*000c*/ 	.word	0x00000000
        /*0010*/ 	.short	0x0002
        /*0012*/ 	.short	0x0010
        /*0014*/ 	.byte	0x00, 0xf5, 0x21, 0x00


	//----- nvinfo : EIATTR_KPARAM_INFO
	.align		4
.L_9:
        /*0018*/ 	.byte	0x04, 0x17
        /*001a*/ 	.short	(.L_11 - .L_10)
.L_10:
        /*001c*/ 	.word	0x00000000
        /*0020*/ 	.short	0x0001
        /*0022*/ 	.short	0x0008
        /*0024*/ 	.byte	0x00, 0xf5, 0x21, 0x00


	//----- nvinfo : EIATTR_KPARAM_INFO
	.align		4
.L_11:
        /*0028*/ 	.byte	0x04, 0x17
        /*002a*/ 	.short	(.L_13 - .L_12)
.L_12:
        /*002c*/ 	.word	0x00000000
        /*0030*/ 	.short	0x0000
        /*0032*/ 	.short	0x0000
        /*0034*/ 	.byte	0x00, 0xf5, 0x21, 0x00


	//----- nvinfo : EIATTR_SPARSE_MMA_MASK
	.align		4
.L_13:
        /*0038*/ 	.byte	0x03, 0x50
        /*003a*/ 	.short	0x0000


	//----- nvinfo : EIATTR_MAXREG_COUNT
	.align		4
        /*003c*/ 	.byte	0x03, 0x1b
        /*003e*/ 	.short	0x00ff


	//----- nvinfo : EIATTR_NUM_BARRIERS
	.align		4
        /*0040*/ 	.byte	0x02, 0x4c
        /*0042*/ 	.byte	0x01
	.zero		1


	//----- nvinfo : EIATTR_MERCURY_ISA_VERSION
	.align		4
        /*0044*/ 	.byte	0x03, 0x5f
        /*0046*/ 	.short	0x0101


	//----- nvinfo : EIATTR_VRC_CTA_INIT_COUNT
	.align		4
        /*0048*/ 	.byte	0x02, 0x4a
	.zero		1
	.zero		1


	//----- nvinfo : EIATTR_EXIT_INSTR_OFFSETS
	.align		4
        /*004c*/ 	.byte	0x04, 0x1c
        /*004e*/ 	.short	(.L_15 - .L_14)


	//   ....[0]....
.L_14:
        /*0050*/ 	.word	0x00000790


	//   ....[1]....
        /*0054*/ 	.word	0x000007e0


	//----- nvinfo : EIATTR_CBANK_PARAM_SIZE
	.align		4
.L_15:
        /*0058*/ 	.byte	0x03, 0x19
        /*005a*/ 	.short	0x0018


	//----- nvinfo : EIATTR_PARAM_CBANK
	.align		4
        /*005c*/ 	.byte	0x04, 0x0a
        /*005e*/ 	.short	(.L_17 - .L_16)
	.align		4
.L_16:
        /*0060*/ 	.word	index@(.nv.constant0._Z13mat_mul_tiledPKfS0_Pf)
        /*0064*/ 	.short	0x0380
        /*0066*/ 	.short	0x0018


	//----- nvinfo : EIATTR_SW_WAR
	.align		4
.L_17:
        /*0068*/ 	.byte	0x04, 0x36
        /*006a*/ 	.short	(.L_19 - .L_18)
.L_18:
        /*006c*/ 	.word	0x00000008
.L_19:


//--------------------- .nv.callgraph             --------------------------
	.section	.nv.callgraph,"",@"SHT_CUDA_CALLGRAPH"
	.align	4
	.sectionentsize	8
	.align		4
        /*0000*/ 	.word	0x00000000
	.align		4
        /*0004*/ 	.word	0xffffffff
	.align		4
        /*0008*/ 	.word	0x00000000
	.align		4
        /*000c*/ 	.word	0xfffffffe
	.align		4
        /*0010*/ 	.word	0x00000000
	.align		4
        /*0014*/ 	.word	0xfffffffd
	.align		4
        /*0018*/ 	.word	0x00000000
	.align		4
        /*001c*/ 	.word	0xfffffffc


//--------------------- .text._Z13mat_mul_tiledPKfS0_Pf --------------------------
	.section	.text._Z13mat_mul_tiledPKfS0_Pf,"ax",@progbits
	.align	128
        .global         _Z13mat_mul_tiledPKfS0_Pf
        .type           _Z13mat_mul_tiledPKfS0_Pf,@function
        .size           _Z13mat_mul_tiledPKfS0_Pf,(.L_x_2 - _Z13mat_mul_tiledPKfS0_Pf)
        .other          _Z13mat_mul_tiledPKfS0_Pf,@"STO_CUDA_ENTRY STV_DEFAULT"
_Z13mat_mul_tiledPKfS0_Pf:
.text._Z13mat_mul_tiledPKfS0_Pf:
[----:B------:R-:W-:Y:S01]  /*0000*/  LDC R1, c[0x0][0x37c] ;  /* 0x0000df00ff017b82 */ /* 0x000fe20000000800 */
[----:B------:R-:W0:Y:S07]  /*0010*/  S2R R3, SR_TID.Y ;  /* 0x0000000000037919 */ /* 0x000e2e0000002200 */
[----:B------:R-:W1:Y:S01]  /*0020*/  S2UR UR5, SR_CgaCtaId ;  /* 0x00000000000579c3 */ /* 0x000e620000008800 */
[----:B------:R-:W-:Y:S01]  /*0030*/  UMOV UR4, 0x400 ;  /* 0x0000040000047882 */ /* 0x000fe20000000000 */
[----:B------:R-:W-:Y:S01]  /*0040*/  HFMA2 R21, -RZ, RZ, 0, 0 ;  /* 0x00000000ff157431 */ /* 0x000fe200000001ff */
[----:B------:R-:W2:Y:S01]  /*0050*/  S2R R0, SR_TID.X ;  /* 0x0000000000007919 */ /* 0x000ea20000002100 */
[----:B------:R-:W3:Y:S04]  /*0060*/  LDCU.64 UR8, c[0x0][0x358] ;  /* 0x00006b00ff0877ac */ /* 0x000ee80008000a00 */
[----:B------:R-:W4:Y:S08]  /*0070*/  S2UR UR7, SR_CTAID.Y ;  /* 0x00000000000779c3 */ /* 0x000f300000002600 */
[----:B------:R-:W4:Y:S08]  /*0080*/  LDC R2, c[0x0][0x364] ;  /* 0x0000d900ff027b82 */ /* 0x000f300000000800 */
[----:B------:R-:W5:Y:S01]  /*0090*/  S2UR UR10, SR_CTAID.X ;  /* 0x00000000000a79c3 */ /* 0x000f620000002500 */
[----:B-1----:R-:W-:-:S02]  /*00a0*/  ULEA UR6, UR5, UR4, 0x18 ;  /* 0x0000000405067291 */ /* 0x002fc4000f8ec0ff */
[----:B------:R-:W-:-:S04]  /*00b0*/  UIADD3 UR4, UPT, UPT, UR4, 0x1000, URZ ;  /* 0x0000100004047890 */ /* 0x000fc8000fffe0ff */
[----:B------:R-:W-:Y:S01]  /*00c0*/  ULEA UR4, UR5, UR4, 0x18 ;  /* 0x0000000405047291 */ /* 0x000fe2000f8ec0ff */
[----:B------:R-:W5:Y:S01]  /*00d0*/  LDC R5, c[0x0][0x360] ;  /* 0x0000d800ff057b82 */ /* 0x000f620000000800 */
[----:B0-----:R-:W-:-:S04]  /*00e0*/  LEA R17, R3, UR6, 0x7 ;  /* 0x0000000603117c11 */ /* 0x001fc8000f8e38ff */
[C---:B--2---:R-:W-:Y:S01]  /*00f0*/  LEA R6, R0.reuse, UR4, 0x2 ;  /* 0x0000000400067c11 */ /* 0x044fe2000f8e10ff */
[----:B------:R-:W-:Y:S01]  /*0100*/  UMOV UR4, URZ ;  /* 0x000000ff00047c82 */ /* 0x000fe20008000000 */
[----:B------:R-:W-:Y:S01]  /*0110*/  LEA R16, R0, R17, 0x2 ;  /* 0x0000001100107211 */ /* 0x000fe200078e10ff */
[----:B----4-:R-:W-:-:S05]  /*0120*/  IMAD R19, R2, UR7, R3 ;  /* 0x0000000702137c24 */ /* 0x010fca000f8e0203 */
[----:B------:R-:W-:-:S04]  /*0130*/  SHF.L.U32 R7, R19, 0xa, RZ ;  /* 0x0000000a13077819 */ /* 0x000fc800000006ff */
[----:B------:R-:W-:Y:S01]  /*0140*/  LOP3.LUT R2, R0, R7, RZ, 0xfc, !PT ;  /* 0x0000000700027212 */ /* 0x000fe200078efcff */
[----:B-----5:R-:W-:Y:S01]  /*0150*/  IMAD R18, R5, UR10, R0 ;  /* 0x0000000a05127c24 */ /* 0x020fe2000f8e0200 */
[----:B------:R-:W-:-:S04]  /*0160*/  LEA R5, R3, R6, 0x7 ;  /* 0x0000000603057211 */ /* 0x000fc800078e38ff */
[----:B---3--:R-:W-:-:S07]  /*0170*/  LEA R4, R3, R18, 0xa ;  /* 0x0000001203047211 */ /* 0x008fce00078e50ff */
.L_x_0:
[----:B------:R-:W-:Y:S02]  /*0180*/  VIMNMX.U32 R8, PT, PT, R19, R0, !PT ;  /* 0x0000000013087248 */ /* 0x000fe40007fe0000 */
[----:B------:R-:W-:Y:S02]  /*0190*/  ISETP.GT.U32.AND P0, PT, R3, 0x3ff, PT ;  /* 0x000003ff0300780c */ /* 0x000fe40003f04070 */
[----:B------:R-:W-:Y:S02]  /*01a0*/  ISETP.GT.U32.AND P1, PT, R8, 0x3ff, PT ;  /* 0x000003ff0800780c */ /* 0x000fe40003f24070 */
[----:B------:R-:W-:Y:S02]  /*01b0*/  ISETP.GT.OR P0, PT, R18, 0x3ff, P0 ;  /* 0x000003ff1200780c */ /* 0x000fe40000704670 */
[----:B------:R-:W-:Y:S02]  /*01c0*/  MOV R29, RZ ;  /* 0x000000ff001d7202 */ /* 0x000fe40000000f00 */
[----:B------:R-:W-:-:S07]  /*01d0*/  MOV R24, RZ ;  /* 0x000000ff00187202 */ /* 0x000fce0000000f00 */
[----:B------:R-:W0:Y:S08]  /*01e0*/  @!P1 LDC.64 R10, c[0x0][0x380] ;  /* 0x0000e000ff0a9b82 */ /* 0x000e300000000a00 */
[----:B------:R-:W1:Y:S01]  /*01f0*/  @!P0 LDC.64 R8, c[0x0][0x388] ;  /* 0x0000e200ff088b82 */ /* 0x000e620000000a00 */
[----:B0-----:R-:W-:-:S05]  /*0200*/  @!P1 IMAD.WIDE.U32 R10, R2, 0x4, R10 ;  /* 0x00000004020a9825 */ /* 0x001fca00078e000a */
[----:B------:R-:W2:Y:S01]  /*0210*/  @!P1 LDG.E R29, desc[UR8][R10.64] ;  /* 0x000000080a1d9981 */ /* 0x000ea2000c1e1900 */
[----:B-1----:R-:W-:-:S05]  /*0220*/  @!P0 IMAD.WIDE R22, R4, 0x4, R8 ;  /* 0x0000000404168825 */ /* 0x002fca00078e0208 */
[----:B------:R-:W3:Y:S01]  /*0230*/  @!P0 LDG.E R24, desc[UR8][R22.64] ;  /* 0x0000000816188981 */ /* 0x000ee2000c1e1900 */
[----:B------:R-:W-:-:S04]  /*0240*/  UIADD3 UR4, UPT, UPT, UR4, 0x1, URZ ;  /* 0x0000000104047890 */ /* 0x000fc8000fffe0ff */
[----:B------:R-:W-:Y:S01]  /*0250*/  UISETP.NE.AND UP0, UPT, UR4, 0x20, UPT ;  /* 0x000000200400788c */ /* 0x000fe2000bf05270 */
[----:B------:R-:W-:Y:S01]  /*0260*/  IADD3 R3, PT, PT, R3, 0x20, RZ ;  /* 0x0000002003037810 */ /* 0x000fe20007ffe0ff */
[----:B--2---:R-:W-:Y:S04]  /*0270*/  STS [R16], R29 ;  /* 0x0000001d10007388 */ /* 0x004fe80000000800 */
[----:B---3--:R-:W-:Y:S01]  /*0280*/  STS [R5], R24 ;  /* 0x0000001805007388 */ /* 0x008fe20000000800 */
[----:B------:R-:W-:Y:S06]  /*0290*/  BAR.SYNC.DEFER_BLOCKING 0x0 ;  /* 0x0000000000007b1d */ /* 0x000fec0000010000 */
[----:B------:R-:W-:Y:S04]  /*02a0*/  LDS R28, [R6] ;  /* 0x00000000061c7984 */ /* 0x000fe80000000800 */
[----:B------:R-:W0:Y:S04]  /*02b0*/  LDS.128 R12, [R17] ;  /* 0x00000000110c7984 */ /* 0x000e280000000c00 */
[----:B------:R-:W1:Y:S04]  /*02c0*/  LDS R23, [R6+0x80] ;  /* 0x0000800006177984 */ /* 0x000e680000000800 */
[----:B------:R-:W2:Y:S04]  /*02d0*/  LDS R27, [R6+0x100] ;  /* 0x00010000061b7984 */ /* 0x000ea80000000800 */
[----:B------:R-:W3:Y:S04]  /*02e0*/  LDS R26, [R6+0x180] ;  /* 0x00018000061a7984 */ /* 0x000ee80000000800 */
[----:B------:R-:W-:Y:S04]  /*02f0*/  LDS R25, [R6+0x200] ;  /* 0x0002000006197984 */ /* 0x000fe80000000800 */
[----:B------:R-:W4:Y:S04]  /*0300*/  LDS.128 R8, [R17+0x10] ;  /* 0x0000100011087984 */ /* 0x000f280000000c00 */
[----:B------:R-:W5:Y:S04]  /*0310*/  LDS R20, [R6+0x280] ;  /* 0x0002800006147984 */ /* 0x000f680000000800 */
[----:B------:R-:W-:Y:S04]  /*0320*/  LDS R24, [R6+0x380] ;  /* 0x0003800006187984 */ /* 0x000fe80000000800 */
[----:B------:R-:W-:Y:S01]  /*0330*/  LDS R22, [R6+0x480] ;  /* 0x0004800006167984 */ /* 0x000fe20000000800 */
[----:B0-----:R-:W-:-:S03]  /*0340*/  FFMA R12, R12, R28, R21 ;  /* 0x0000001c0c0c7223 */ /* 0x001fc60000000015 */
[----:B------:R-:W0:Y:S01]  /*0350*/  LDS R21, [R6+0x300] ;  /* 0x0003000006157984 */ /* 0x000e220000000800 */
[----:B-1----:R-:W-:-:S03]  /*0360*/  FFMA R12, R23, R13, R12 ;  /* 0x0000000d170c7223 */ /* 0x002fc6000000000c */
[----:B------:R-:W-:Y:S01]  /*0370*/  LDS R23, [R6+0x400] ;  /* 0x0004000006177984 */ /* 0x000fe20000000800 */
[----:B--2---:R-:W-:-:S04]  /*0380*/  FFMA R27, R27, R14, R12 ;  /* 0x0000000e1b1b7223 */ /* 0x004fc8000000000c */
[----:B---3--:R-:W-:Y:S02]  /*0390*/  FFMA R27, R26, R15, R27 ;  /* 0x0000000f1a1b7223 */ /* 0x008fe4000000001b */
[----:B------:R-:W1:Y:S04]  /*03a0*/  LDS.128 R12, [R17+0x20] ;  /* 0x00002000110c7984 */ /* 0x000e680000000c00 */
[----:B------:R-:W-:Y:S01]  /*03b0*/  LDS R26, [R6+0x580] ;  /* 0x00058000061a7984 */ /* 0x000fe20000000800 */
[----:B----4-:R-:W-:-:S03]  /*03c0*/  FFMA R27, R8, R25, R27 ;  /* 0x00000019081b7223 */ /* 0x010fc6000000001b */
[----:B------:R-:W2:Y:S01]  /*03d0*/  LDS R25, [R6+0x500] ;  /* 0x0005000006197984 */ /* 0x000ea20000000800 */
[----:B-----5:R-:W-:-:S04]  /*03e0*/  FFMA R20, R20, R9, R27 ;  /* 0x0000000914147223 */ /* 0x020fc8000000001b */
[----:B0-----:R-:W-:Y:S02]  /*03f0*/  FFMA R21, R21, R10, R20 ;  /* 0x0000000a15157223 */ /* 0x001fe40000000014 */
[----:B------:R-:W-:Y:S02]  /*0400*/  LDS R20, [R6+0x680] ;  /* 0x0006800006147984 */ /* 0x000fe40000000800 */
[----:B------:R-:W-:Y:S02]  /*0410*/  FFMA R27, R24, R11, R21 ;  /* 0x0000000b181b7223 */ /* 0x000fe40000000015 */
[----:B------:R-:W-:Y:S04]  /*0420*/  LDS R21, [R6+0x600] ;  /* 0x0006000006157984 */ /* 0x000fe80000000800 */
[----:B------:R-:W0:Y:S01]  /*0430*/  LDS.128 R8, [R17+0x30] ;  /* 0x0000300011087984 */ /* 0x000e220000000c00 */
[----:B-1----:R-:W-:-:S03]  /*0440*/  FFMA R27, R12, R23, R27 ;  /* 0x000000170c1b7223 */ /* 0x002fc6000000001b */
[----:B------:R-:W1:Y:S01]  /*0450*/  LDS R23, [R6+0x700] ;  /* 0x0007000006177984 */ /* 0x000e620000000800 */
[----:B------:R-:W-:-:S03]  /*0460*/  FFMA R22, R22, R13, R27 ;  /* 0x0000000d16167223 */ /* 0x000fc6000000001b */
[----:B------:R-:W3:Y:S01]  /*0470*/  LDS R24, [R6+0x780] ;  /* 0x0007800006187984 */ /* 0x000ee20000000800 */
[----:B--2---:R-:W-:-:S03]  /*0480*/  FFMA R25, R25, R14, R22 ;  /* 0x0000000e19197223 */ /* 0x004fc60000000016 */
[----:B------:R-:W-:Y:S01]  /*0490*/  LDS R22, [R6+0x880] ;  /* 0x0008800006167984 */ /* 0x000fe20000000800 */
[----:B------:R-:W-:-:S03]  /*04a0*/  FFMA R27, R26, R15, R25 ;  /* 0x0000000f1a1b7223 */ /* 0x000fc60000000019 */
[----:B------:R-:W-:Y:S04]  /*04b0*/  LDS R25, [R6+0x800] ;  /* 0x0008000006197984 */ /* 0x000fe80000000800 */
[----:B------:R-:W2:Y:S04]  /*04c0*/  LDS.128 R12, [R17+0x40] ;  /* 0x00004000110c7984 */ /* 0x000ea80000000c00 */
[----:B------:R-:W-:Y:S01]  /*04d0*/  LDS R26, [R6+0x980] ;  /* 0x00098000061a7984 */ /* 0x000fe20000000800 */
[----:B0-----:R-:W-:-:S03]  /*04e0*/  FFMA R27, R8, R21, R27 ;  /* 0x00000015081b7223 */ /* 0x001fc6000000001b */
[----:B------:R-:W0:Y:S01]  /*04f0*/  LDS R21, [R6+0x900] ;  /* 0x0009000006157984 */ /* 0x000e220000000800 */
[----:B------:R-:W-:-:S04]  /*0500*/  FFMA R20, R20, R9, R27 ;  /* 0x0000000914147223 */ /* 0x000fc8000000001b */
[----:B-1----:R-:W-:Y:S02]  /*0510*/  FFMA R23, R23, R10, R20 ;  /* 0x0000000a17177223 */ /* 0x002fe40000000014 */
[----:B------:R-:W-:Y:S02]  /*0520*/  LDS R20, [R6+0xa80] ;  /* 0x000a800006147984 */ /* 0x000fe40000000800 */
[----:B---3--:R-:W-:Y:S02]  /*0530*/  FFMA R27, R24, R11, R23 ;  /* 0x0000000b181b7223 */ /* 0x008fe40000000017 */
[----:B------:R-:W-:Y:S04]  /*0540*/  LDS R23, [R6+0xa00] ;  /* 0x000a000006177984 */ /* 0x000fe80000000800 */
[----:B------:R-:W1:Y:S01]  /*0550*/  LDS.128 R8, [R17+0x50] ;  /* 0x0000500011087984 */ /* 0x000e620000000c00 */
[----:B--2---:R-:W-:-:S03]  /*0560*/  FFMA R27, R12, R25, R27 ;  /* 0x000000190c1b7223 */ /* 0x004fc6000000001b */
[----:B------:R-:W2:Y:S01]  /*0570*/  LDS R25, [R6+0xb00] ;  /* 0x000b000006197984 */ /* 0x000ea20000000800 */
[----:B------:R-:W-:-:S03]  /*0580*/  FFMA R12, R22, R13, R27 ;  /* 0x0000000d160c7223 */ /* 0x000fc6000000001b */
[----:B------:R-:W3:Y:S04]  /*0590*/  LDS R22, [R6+0xb80] ;  /* 0x000b800006167984 */ /* 0x000ee80000000800 */
[----:B------:R-:W-:Y:S01]  /*05a0*/  LDS R24, [R6+0xc80] ;  /* 0x000c800006187984 */ /* 0x000fe20000000800 */
[----:B0-----:R-:W-:-:S04]  /*05b0*/  FFMA R21, R21, R14, R12 ;  /* 0x0000000e15157223 */ /* 0x001fc8000000000c */
[----:B------:R-:W-:Y:S02]  /*05c0*/  FFMA R27, R26, R15, R21 ;  /* 0x0000000f1a1b7223 */ /* 0x000fe40000000015 */
[----:B------:R-:W-:Y:S04]  /*05d0*/  LDS R21, [R6+0xc00] ;  /* 0x000c000006157984 */ /* 0x000fe80000000800 */
[----:B------:R-:W0:Y:S01]  /*05e0*/  LDS.128 R12, [R17+0x60] ;  /* 0x00006000110c7984 */ /* 0x000e220000000c00 */
[----:B-1----:R-:W-:-:S04]  /*05f0*/  FFMA R23, R8, R23, R27 ;  /* 0x0000001708177223 */ /* 0x002fc8000000001b */
[----:B------:R-:W-:Y:S02]  /*0600*/  FFMA R20, R20, R9, R23 ;  /* 0x0000000914147223 */ /* 0x000fe40000000017 */
[----:B------:R-:W1:Y:S02]  /*0610*/  LDS R23, [R6+0xd00] ;  /* 0x000d000006177984 */ /* 0x000e640000000800 */
[----:B--2---:R-:W-:Y:S02]  /*0620*/  FFMA R25, R25, R10, R20 ;  /* 0x0000000a19197223 */ /* 0x004fe40000000014 */
[----:B------:R-:W2:Y:S02]  /*0630*/  LDS R20, [R6+0xd80] ;  /* 0x000d800006147984 */ /* 0x000ea40000000800 */
[----:B---3--:R-:W-:Y:S02]  /*0640*/  FFMA R27, R22, R11, R25 ;  /* 0x0000000b161b7223 */ /* 0x008fe40000000019 */
[----:B------:R-:W-:Y:S04]  /*0650*/  LDS R25, [R6+0xe00] ;  /* 0x000e000006197984 */ /* 0x000fe80000000800 */
[----:B------:R-:W3:Y:S04]  /*0660*/  LDS.128 R8, [R17+0x70] ;  /* 0x0000700011087984 */ /* 0x000ee80000000c00 */
[----:B------:R-:W4:Y:S01]  /*0670*/  LDS R22, [R6+0xe80] ;  /* 0x000e800006167984 */ /* 0x000f220000000800 */
[----:B0-----:R-:W-:-:S03]  /*0680*/  FFMA R27, R12, R21, R27 ;  /* 0x000000150c1b7223 */ /* 0x001fc6000000001b */
[----:B------:R-:W0:Y:S04]  /*0690*/  LDS R21, [R6+0xf00] ;  /* 0x000f000006157984 */ /* 0x000e280000000800 */
[----:B------:R-:W5:Y:S01]  /*06a0*/  LDS R12, [R6+0xf80] ;  /* 0x000f8000060c7984 */ /* 0x000f620000000800 */
[----:B------:R-:W-:-:S04]  /*06b0*/  FFMA R24, R24, R13, R27 ;  /* 0x0000000d18187223 */ /* 0x000fc8000000001b */
[----:B-1----:R-:W-:-:S04]  /*06c0*/  FFMA R23, R23, R14, R24 ;  /* 0x0000000e17177223 */ /* 0x002fc80000000018 */
[----:B--2---:R-:W-:-:S04]  /*06d0*/  FFMA R15, R20, R15, R23 ;  /* 0x0000000f140f7223 */ /* 0x004fc80000000017 */
[----:B---3--:R-:W-:-:S04]  /*06e0*/  FFMA R15, R8, R25, R15 ;  /* 0x00000019080f7223 */ /* 0x008fc8000000000f */
[----:B----4-:R-:W-:Y:S01]  /*06f0*/  FFMA R22, R22, R9, R15 ;  /* 0x0000000916167223 */ /* 0x010fe2000000000f */
[----:B------:R-:W-:Y:S02]  /*0700*/  IADD3 R0, PT, PT, R0, 0x20, RZ ;  /* 0x0000002000007810 */ /* 0x000fe40007ffe0ff */
[----:B------:R-:W-:Y:S02]  /*0710*/  IADD3 R2, PT, PT, R2, 0x20, RZ ;  /* 0x0000002002027810 */ /* 0x000fe40007ffe0ff */
[----:B------:R-:W-:Y:S01]  /*0720*/  IADD3 R4, PT, PT, R4, 0x8000, RZ ;  /* 0x0000800004047810 */ /* 0x000fe20007ffe0ff */
[----:B0-----:R-:W-:-:S04]  /*0730*/  FFMA R21, R21, R10, R22 ;  /* 0x0000000a15157223 */ /* 0x001fc80000000016 */
[----:B-----5:R-:W-:Y:S01]  /*0740*/  FFMA R21, R12, R11, R21 ;  /* 0x0000000b0c157223 */ /* 0x020fe20000000015 */
[----:B------:R-:W-:Y:S06]  /*0750*/  BAR.SYNC.DEFER_BLOCKING 0x0 ;  /* 0x0000000000007b1d */ /* 0x000fec0000010000 */
[----:B------:R-:W-:Y:S05]  /*0760*/  BRA.U UP0, `(.L_x_0) ;  /* 0xfffffff900847547 */ /* 0x000fea000b83ffff */
[----:B------:R-:W-:-:S04]  /*0770*/  ISETP.GT.AND P0, PT, R18, 0x3ff, PT ;  /* 0x000003ff1200780c */ /* 0x000fc80003f04270 */
[----:B------:R-:W-:-:S13]  /*0780*/  ISETP.GT.U32.OR P0, PT, R19, 0x3ff, P0 ;  /* 0x000003ff1300780c */ /* 0x000fda0000704470 */
[----:B------:R-:W-:Y:S05]  /*0790*/  @P0 EXIT ;  /* 0x000000000000094d */ /* 0x000fea0003800000 */
[----:B------:R-:W0:Y:S01]  /*07a0*/  LDC.64 R2, c[0x0][0x390] ;  /* 0x0000e400ff027b82 */ /* 0x000e220000000a00 */
[----:B------:R-:W-:-:S05]  /*07b0*/  IADD3 R7, PT, PT, R18, R7, RZ ;  /* 0x0000000712077210 */ /* 0x000fca0007ffe0ff */
[----:B0-----:R-:W-:-:S05]  /*07c0*/  IMAD.WIDE R2, R7, 0x4, R2 ;  /* 0x0000000407027825 */ /* 0x001fca00078e0202 */
[----:B------:R-:W-:Y:S01]  /*07d0*/  STG.E desc[UR8][R2.64], R21 ;  /* 0x0000001502007986 */ /* 0x000fe2000c101908 */
[----:B------:R-:W-:Y:S05]  /*07e0*/  EXIT ;  /* 0x000000000000794d */ /* 0x000fea0003800000 */
.L_x_1:
[----:B------:R-:W-:-:S00]  /*07f0*/  BRA `(.L_x_1) ;  /* 0xfffffffc00fc7947 */ /* 0x000fc0000383ffff */
[----:B------:R-:W-:-:S00]  /*0800*/  NOP ;  /* 0x0000000000007918 */ /* 0x000fc00000000000 */
[----:B------:R-:W-:-:S00]  /*0810*/  NOP ;  /* 0x0000000000007918 */ /* 0x000fc00000000000 */
[----:B------:R-:W-:-:S00]  /*0820*/  NOP ;  /* 0x0000000000007918 */ /* 0x000fc00000000000 */
[----:B------:R-:W-:-:S00]  /*0830*/  NOP ;  /* 0x0000000000007918 */ /* 0x000fc00000000000 */
[----:B------:R-:W-:-:S00]  /*0840*/  NOP ;  /* 0x0000000000007918 */ /* 0x000fc00000000000 */
[----:B------:R-:W-:-:S00]  /*0850*/  NOP ;  /* 0x0000000000007918 */ /* 0x000fc00000000000 */
[----:B------:R-:W-:-:S00]  /*0860*/  NOP ;  /* 0x0000000000007918 */ /* 0x000fc00000000000 */
[----:B------:R-:W-:-:S00]  /*0870*/  NOP ;  /* 0x0000000000007918 */ /* 0x000fc00000000000 */
.L_x_2:


//--------------------- .nv.shared._Z13mat_mul_tiledPKfS0_Pf --------------------------
	.section	.nv.shared._Z13mat_mul_tiledPKfS0_Pf,"aw",@nobits
	.sectionflags	@""
	.align	4
.nv.shared._Z13mat_mul_tiledPKfS0_Pf:
	.zero		9216


//--------------------- .nv.shared.reserved.0     --------------------------
	.section	.nv.shared.reserved.0,"aw",@nobits
	.weak		__nv_reservedSMEM_offset_0_alias
	.size		__nv_reservedSMEM_offset_0_alias, 0, 64
	.other		__nv_reservedSMEM_offset_0_alias,@"STO_CUDA_RESERVED_SHARED STV_DEFAULT"
__nv_reservedSMEM_offset_0_alias:
	.zero		0
	.zero		64


//--------------------- .nv.constant0._Z13mat_mul_tiledPKfS0_Pf --------------------------
	.section	.nv.constant0._Z13mat_mul_tiledPKfS0_Pf,"a",@progbits
	.sectionflags	@""
	.align	4
.nv.constant0._Z13mat_mul_tiledPKfS0_Pf:
	.zero		920


//--------------------- SYMBOLS --------------------------

	.type		.nv.reservedSmem.offset0,@object
	.size		.nv.reservedSmem.offset0,0x4
	.type		.nv.reservedSmem.cap,@object
	.size		.nv.reservedSmem.cap,0x4
